//
// Generated by NVIDIA NVVM Compiler
//
// Compiler Build ID: CL-36424714
// Cuda compilation tools, release 13.0, V13.0.88
// Based on NVVM 20.0.0
//

.version 9.0
.target sm_100
.address_size 64

	// .globl	filter

.visible .entry filter(
	.param .u64 .ptr .align 1 filter_param_0
)
{


	ret;

}


// ===== COMPILED SASS (sm_100) =====

	.target	sm_100

	.elftype	@"ET_EXEC"


//--------------------- .note.nv.tkinfo           --------------------------
	.section	.note.nv.tkinfo,"",@"SHT_NOTE"
	.sectionflags	@"SHF_NOTE_NV_TKINFO"
	.tkinfo
        /*0018*/ 	.word	0x00000002
        /*0030*/ 	.string	""
        /*0030*/ 	.string	"ptxas"
        /*0030*/ 	.string	"Cuda compilation tools, release 13.0, V13.0.88"
        /*0030*/ 	.string	"Build cuda_13.0.r13.0/compiler.36424714_0"
        /*0030*/ 	.string	"-arch sm_100 -m 64 "



//--------------------- .note.nv.cuinfo           --------------------------
	.section	.note.nv.cuinfo,"",@"SHT_NOTE"
	.sectionflags	@"SHF_NOTE_NV_CUINFO"
        /*0018*/ 	.short	0x0002
        /*001a*/ 	.short	0x0064
        /*001c*/ 	.short	0x0082
	.zero		2


//--------------------- .nv.info                  --------------------------
	.section	.nv.info,"",@"SHT_CUDA_INFO"
	.align	4


	//----- nvinfo : EIATTR_REGCOUNT
	.align		4
        /*0000*/ 	.byte	0x04, 0x2f
        /*0002*/ 	.short	(.L_1 - .L_0)
	.align		4
.L_0:
        /*0004*/ 	.word	index@(filter)
        /*0008*/ 	.word	0x00000004


	//----- nvinfo : EIATTR_FRAME_SIZE
	.align		4
.L_1:
        /*000c*/ 	.byte	0x04, 0x11
        /*000e*/ 	.short	(.L_3 - .L_2)
	.align		4
.L_2:
        /*0010*/ 	.word	index@(filter)
        /*0014*/ 	.word	0x00000000


	//----- nvinfo : EIATTR_MIN_STACK_SIZE
	.align		4
.L_3:
        /*0018*/ 	.byte	0x04, 0x12
        /*001a*/ 	.short	(.L_5 - .L_4)
	.align		4
.L_4:
        /*001c*/ 	.word	index@(filter)
        /*0020*/ 	.word	0x00000000
.L_5:


//--------------------- .nv.compat                --------------------------
	.section	.nv.compat,"",@"SHT_CUDA_COMPAT_INFO"
	.align	4
        /*0000*/ 	.byte	0x02, 0x09, 0x00, 0x00, 0x02, 0x02, 0x01, 0x00, 0x02, 0x05, 0x05, 0x00, 0x03, 0x07, 0x01, 0x01
        /*0010*/ 	.byte	0x02, 0x03, 0x00, 0x00, 0x02, 0x06, 0x01, 0x00, 0x04, 0x0b, 0x08, 0x00, 0x09, 0x00, 0x00, 0x00
        /*0020*/ 	.byte	0x00, 0x00, 0x00, 0x00


//--------------------- .nv.info.filter           --------------------------
	.section	.nv.info.filter,"",@"SHT_CUDA_INFO"
	.sectionflags	@""
	.align	4


	//----- nvinfo : EIATTR_CUDA_API_VERSION
	.align		4
        /*0000*/ 	.byte	0x04, 0x37
        /*0002*/ 	.short	(.L_7 - .L_6)
.L_6:
        /*0004*/ 	.word	0x00000082


	//----- nvinfo : EIATTR_KPARAM_INFO
	.align		4
.L_7:
        /*0008*/ 	.byte	0x04, 0x17
        /*000a*/ 	.short	(.L_9 - .L_8)
.L_8:
        /*000c*/ 	.word	0x00000000
        /*0010*/ 	.short	0x0000
        /*0012*/ 	.short	0x0000
        /*0014*/ 	.byte	0x00, 0xf5, 0x21, 0x00


	//----- nvinfo : EIATTR_SPARSE_MMA_MASK
	.align		4
.L_9:
        /*0018*/ 	.byte	0x03, 0x50
        /*001a*/ 	.short	0x0000


	//----- nvinfo : EIATTR_MAXREG_COUNT
	.align		4
        /*001c*/ 	.byte	0x03, 0x1b
        /*001e*/ 	.short	0x00ff


	//----- nvinfo : EIATTR_MERCURY_ISA_VERSION
	.align		4
        /*0020*/ 	.byte	0x03, 0x5f
        /*0022*/ 	.short	0x0101


	//----- nvinfo : EIATTR_VRC_CTA_INIT_COUNT
	.align		4
        /*0024*/ 	.byte	0x02, 0x4a
	.zero		1
	.zero		1


	//----- nvinfo : EIATTR_EXIT_INSTR_OFFSETS
	.align		4
        /*0028*/ 	.byte	0x04, 0x1c
        /*002a*/ 	.short	(.L_11 - .L_10)


	//   ....[0]....
.L_10:
        /*002c*/ 	.word	0x00000010


	//----- nvinfo : EIATTR_CBANK_PARAM_SIZE
	.align		4
.L_11:
        /*0030*/ 	.byte	0x03, 0x19
        /*0032*/ 	.short	0x0008


	//----- nvinfo : EIATTR_PARAM_CBANK
	.align		4
        /*0034*/ 	.byte	0x04, 0x0a
        /*0036*/ 	.short	(.L_13 - .L_12)
	.align		4
.L_12:
        /*0038*/ 	.word	index@(.nv.constant0.filter)
        /*003c*/ 	.short	0x0380
        /*003e*/ 	.short	0x0008


	//----- nvinfo : EIATTR_SW_WAR
	.align		4
.L_13:
        /*0040*/ 	.byte	0x04, 0x36
        /*0042*/ 	.short	(.L_15 - .L_14)
.L_14:
        /*0044*/ 	.word	0x00000008
.L_15:


//--------------------- .nv.callgraph             --------------------------
	.section	.nv.callgraph,"",@"SHT_CUDA_CALLGRAPH"
	.align	4
	.sectionentsize	8
	.align		4
        /*0000*/ 	.word	0x00000000
	.align		4
        /*0004*/ 	.word	0xffffffff
	.align		4
        /*0008*/ 	.word	0x00000000
	.align		4
        /*000c*/ 	.word	0xfffffffe
	.align		4
        /*0010*/ 	.word	0x00000000
	.align		4
        /*0014*/ 	.word	0xfffffffd
	.align		4
        /*0018*/ 	.word	0x00000000
	.align		4
        /*001c*/ 	.word	0xfffffffc


//--------------------- .text.filter              --------------------------
	.section	.text.filter,"ax",@progbits
	.align	128
        .global         filter
        .type           filter,@function
        .size           filter,(.L_x_1 - filter)
        .other          filter,@"STO_CUDA_ENTRY STV_DEFAULT"
filter:
.text.filter:
[----:B------:R-:W-:Y:S01]  /*0000*/  LDC R1, c[0x0][0x37c] ;  /* 0x0000df00ff017b82 */ /* 0x000fe20000000800 */
[----:B------:R-:W-:Y:S05]  /*0010*/  EXIT ;  /* 0x000000000000794d */ /* 0x000fea0003800000 */
.L_x_0:
[----:B------:R-:W-:-:S00]  /*0020*/  BRA `(.L_x_0) ;  /* 0xfffffffc00fc7947 */ /* 0x000fc0000383ffff */
[----:B------:R-:W-:-:S00]  /*0030*/  NOP ;  /* 0x0000000000007918 */ /* 0x000fc00000000000 */
        /* <DEDUP_REMOVED lines=12> */
.L_x_1:


//--------------------- .nv.shared.reserved.0     --------------------------
	.section	.nv.shared.reserved.0,"aw",@nobits
	.weak		__nv_reservedSMEM_offset_0_alias
	.size		__nv_reservedSMEM_offset_0_alias, 0, 64
	.other		__nv_reservedSMEM_offset_0_alias,@"STO_CUDA_RESERVED_SHARED STV_DEFAULT"
__nv_reservedSMEM_offset_0_alias:
	.zero		0
	.zero		64


//--------------------- .nv.constant0.filter      --------------------------
	.section	.nv.constant0.filter,"a",@progbits
	.sectionflags	@""
	.align	4
.nv.constant0.filter:
	.zero		904


//--------------------- SYMBOLS --------------------------

	.type		.nv.reservedSmem.offset0,@object
	.size		.nv.reservedSmem.offset0,0x4
